//
// Generated by NVIDIA NVVM Compiler
//
// Compiler Build ID: CL-36424714
// Cuda compilation tools, release 13.0, V13.0.88
// Based on NVVM 20.0.0
//

.version 9.0
.target sm_100
.address_size 64

	// .globl	_Z3addPiiS_i

.visible .entry _Z3addPiiS_i(
	.param .u64 .ptr .align 1 _Z3addPiiS_i_param_0,
	.param .u32 _Z3addPiiS_i_param_1,
	.param .u64 .ptr .align 1 _Z3addPiiS_i_param_2,
	.param .u32 _Z3addPiiS_i_param_3
)
{
	.reg .pred 	%p<2>;
	.reg .b32 	%r<9>;
	.reg .b64 	%rd<9>;

	ld.param.u64 	%rd1, [_Z3addPiiS_i_param_0];
	ld.param.u32 	%r3, [_Z3addPiiS_i_param_1];
	ld.param.u64 	%rd2, [_Z3addPiiS_i_param_2];
	ld.param.u32 	%r4, [_Z3addPiiS_i_param_3];
	mov.u32 	%r1, %ctaid.x;
	mov.u32 	%r5, %tid.x;
	mad.lo.s32 	%r2, %r3, %r1, %r5;
	setp.gt.s32 	%p1, %r2, %r4;
	@%p1 bra 	$L__BB0_2;
	cvta.to.global.u64 	%rd3, %rd2;
	cvta.to.global.u64 	%rd4, %rd1;
	mul.wide.u32 	%rd5, %r1, 4;
	add.s64 	%rd6, %rd3, %rd5;
	ld.global.u32 	%r6, [%rd6];
	mul.wide.s32 	%rd7, %r2, 4;
	add.s64 	%rd8, %rd4, %rd7;
	ld.global.u32 	%r7, [%rd8];
	add.s32 	%r8, %r7, %r6;
	st.global.u32 	[%rd8], %r8;
$L__BB0_2:
	ret;

}


// ===== COMPILED SASS (sm_100) =====

	.target	sm_100

	.elftype	@"ET_EXEC"


//--------------------- .note.nv.tkinfo           --------------------------
	.section	.note.nv.tkinfo,"",@"SHT_NOTE"
	.sectionflags	@"SHF_NOTE_NV_TKINFO"
	.tkinfo
        /*0018*/ 	.word	0x00000002
        /*0030*/ 	.string	""
        /*0030*/ 	.string	"ptxas"
        /*0030*/ 	.string	"Cuda compilation tools, release 13.0, V13.0.88"
        /*0030*/ 	.string	"Build cuda_13.0.r13.0/compiler.36424714_0"
        /*0030*/ 	.string	"-arch sm_100 -m 64 "



//--------------------- .note.nv.cuinfo           --------------------------
	.section	.note.nv.cuinfo,"",@"SHT_NOTE"
	.sectionflags	@"SHF_NOTE_NV_CUINFO"
        /*0018*/ 	.short	0x0002
        /*001a*/ 	.short	0x0064
        /*001c*/ 	.short	0x0082
	.zero		2


//--------------------- .nv.info                  --------------------------
	.section	.nv.info,"",@"SHT_CUDA_INFO"
	.align	4


	//----- nvinfo : EIATTR_REGCOUNT
	.align		4
        /*0000*/ 	.byte	0x04, 0x2f
        /*0002*/ 	.short	(.L_1 - .L_0)
	.align		4
.L_0:
        /*0004*/ 	.word	index@(_Z3addPiiS_i)
        /*0008*/ 	.word	0x0000000c


	//----- nvinfo : EIATTR_FRAME_SIZE
	.align		4
.L_1:
        /*000c*/ 	.byte	0x04, 0x11
        /*000e*/ 	.short	(.L_3 - .L_2)
	.align		4
.L_2:
        /*0010*/ 	.word	index@(_Z3addPiiS_i)
        /*0014*/ 	.word	0x00000000


	//----- nvinfo : EIATTR_MIN_STACK_SIZE
	.align		4
.L_3:
        /*0018*/ 	.byte	0x04, 0x12
        /*001a*/ 	.short	(.L_5 - .L_4)
	.align		4
.L_4:
        /*001c*/ 	.word	index@(_Z3addPiiS_i)
        /*0020*/ 	.word	0x00000000
.L_5:


//--------------------- .nv.compat                --------------------------
	.section	.nv.compat,"",@"SHT_CUDA_COMPAT_INFO"
	.align	4
        /*0000*/ 	.byte	0x02, 0x09, 0x00, 0x00, 0x02, 0x02, 0x01, 0x00, 0x02, 0x05, 0x05, 0x00, 0x03, 0x07, 0x01, 0x01
        /*0010*/ 	.byte	0x02, 0x03, 0x00, 0x00, 0x02, 0x06, 0x01, 0x00, 0x04, 0x0b, 0x08, 0x00, 0x09, 0x00, 0x00, 0x00
        /*0020*/ 	.byte	0x00, 0x00, 0x00, 0x00


//--------------------- .nv.info._Z3addPiiS_i     --------------------------
	.section	.nv.info._Z3addPiiS_i,"",@"SHT_CUDA_INFO"
	.sectionflags	@""
	.align	4


	//----- nvinfo : EIATTR_CUDA_API_VERSION
	.align		4
        /*0000*/ 	.byte	0x04, 0x37
        /*0002*/ 	.short	(.L_7 - .L_6)
.L_6:
        /*0004*/ 	.word	0x00000082


	//----- nvinfo : EIATTR_KPARAM_INFO
	.align		4
.L_7:
        /*0008*/ 	.byte	0x04, 0x17
        /*000a*/ 	.short	(.L_9 - .L_8)
.L_8:
        /*000c*/ 	.word	0x00000000
        /*0010*/ 	.short	0x0003
        /*0012*/ 	.short	0x0018
        /*0014*/ 	.byte	0x00, 0xf0, 0x11, 0x00


	//----- nvinfo : EIATTR_KPARAM_INFO
	.align		4
.L_9:
        /*0018*/ 	.byte	0x04, 0x17
        /*001a*/ 	.short	(.L_11 - .L_10)
.L_10:
        /*001c*/ 	.word	0x00000000
        /*0020*/ 	.short	0x0002
        /*0022*/ 	.short	0x0010
        /*0024*/ 	.byte	0x00, 0xf5, 0x21, 0x00


	//----- nvinfo : EIATTR_KPARAM_INFO
	.align		4
.L_11:
        /*0028*/ 	.byte	0x04, 0x17
        /*002a*/ 	.short	(.L_13 - .L_12)
.L_12:
        /*002c*/ 	.word	0x00000000
        /*0030*/ 	.short	0x0001
        /*0032*/ 	.short	0x0008
        /*0034*/ 	.byte	0x00, 0xf0, 0x11, 0x00


	//----- nvinfo : EIATTR_KPARAM_INFO
	.align		4
.L_13:
        /*0038*/ 	.byte	0x04, 0x17
        /*003a*/ 	.short	(.L_15 - .L_14)
.L_14:
        /*003c*/ 	.word	0x00000000
        /*0040*/ 	.short	0x0000
        /*0042*/ 	.short	0x0000
        /*0044*/ 	.byte	0x00, 0xf5, 0x21, 0x00


	//----- nvinfo : EIATTR_SPARSE_MMA_MASK
	.align		4
.L_15:
        /*0048*/ 	.byte	0x03, 0x50
        /*004a*/ 	.short	0x0000


	//----- nvinfo : EIATTR_MAXREG_COUNT
	.align		4
        /*004c*/ 	.byte	0x03, 0x1b
        /*004e*/ 	.short	0x00ff


	//----- nvinfo : EIATTR_MERCURY_ISA_VERSION
	.align		4
        /*0050*/ 	.byte	0x03, 0x5f
        /*0052*/ 	.short	0x0101


	//----- nvinfo : EIATTR_VRC_CTA_INIT_COUNT
	.align		4
        /*0054*/ 	.byte	0x02, 0x4a
	.zero		1
	.zero		1


	//----- nvinfo : EIATTR_EXIT_INSTR_OFFSETS
	.align		4
        /*0058*/ 	.byte	0x04, 0x1c
        /*005a*/ 	.short	(.L_17 - .L_16)


	//   ....[0]....
.L_16:
        /*005c*/ 	.word	0x00000070


	//   ....[1]....
        /*0060*/ 	.word	0x00000110


	//----- nvinfo : EIATTR_CBANK_PARAM_SIZE
	.align		4
.L_17:
        /*0064*/ 	.byte	0x03, 0x19
        /*0066*/ 	.short	0x001c


	//----- nvinfo : EIATTR_PARAM_CBANK
	.align		4
        /*0068*/ 	.byte	0x04, 0x0a
        /*006a*/ 	.short	(.L_19 - .L_18)
	.align		4
.L_18:
        /*006c*/ 	.word	index@(.nv.constant0._Z3addPiiS_i)
        /*0070*/ 	.short	0x0380
        /*0072*/ 	.short	0x001c


	//----- nvinfo : EIATTR_SW_WAR
	.align		4
.L_19:
        /*0074*/ 	.byte	0x04, 0x36
        /*0076*/ 	.short	(.L_21 - .L_20)
.L_20:
        /*0078*/ 	.word	0x00000008
.L_21:


//--------------------- .nv.callgraph             --------------------------
	.section	.nv.callgraph,"",@"SHT_CUDA_CALLGRAPH"
	.align	4
	.sectionentsize	8
	.align		4
        /*0000*/ 	.word	0x00000000
	.align		4
        /*0004*/ 	.word	0xffffffff
	.align		4
        /*0008*/ 	.word	0x00000000
	.align		4
        /*000c*/ 	.word	0xfffffffe
	.align		4
        /*0010*/ 	.word	0x00000000
	.align		4
        /*0014*/ 	.word	0xfffffffd
	.align		4
        /*0018*/ 	.word	0x00000000
	.align		4
        /*001c*/ 	.word	0xfffffffc


//--------------------- .text._Z3addPiiS_i        --------------------------
	.section	.text._Z3addPiiS_i,"ax",@progbits
	.align	128
        .global         _Z3addPiiS_i
        .type           _Z3addPiiS_i,@function
        .size           _Z3addPiiS_i,(.L_x_1 - _Z3addPiiS_i)
        .other          _Z3addPiiS_i,@"STO_CUDA_ENTRY STV_DEFAULT"
_Z3addPiiS_i:
.text._Z3addPiiS_i:
[----:B------:R-:W-:Y:S01]  /*0000*/  LDC R1, c[0x0][0x37c] ;  /* 0x0000df00ff017b82 */ /* 0x000fe20000000800 */
[----:B------:R-:W0:Y:S01]  /*0010*/  S2R R9, SR_CTAID.X ;  /* 0x0000000000097919 */ /* 0x000e220000002500 */
[----:B------:R-:W0:Y:S01]  /*0020*/  LDCU UR4, c[0x0][0x388] ;  /* 0x00007100ff0477ac */ /* 0x000e220008000800 */
[----:B------:R-:W0:Y:S01]  /*0030*/  S2R R0, SR_TID.X ;  /* 0x0000000000007919 */ /* 0x000e220000002100 */
[----:B------:R-:W1:Y:S01]  /*0040*/  LDCU UR5, c[0x0][0x398] ;  /* 0x00007300ff0577ac */ /* 0x000e620008000800 */
[----:B0-----:R-:W-:-:S05]  /*0050*/  IMAD R7, R9, UR4, R0 ;  /* 0x0000000409077c24 */ /* 0x001fca000f8e0200 */
[----:B-1----:R-:W-:-:S13]  /*0060*/  ISETP.GT.AND P0, PT, R7, UR5, PT ;  /* 0x0000000507007c0c */ /* 0x002fda000bf04270 */
[----:B------:R-:W-:Y:S05]  /*0070*/  @P0 EXIT ;  /* 0x000000000000094d */ /* 0x000fea0003800000 */
[----:B------:R-:W0:Y:S01]  /*0080*/  LDC.64 R2, c[0x0][0x390] ;  /* 0x0000e400ff027b82 */ /* 0x000e220000000a00 */
[----:B------:R-:W1:Y:S07]  /*0090*/  LDCU.64 UR4, c[0x0][0x358] ;  /* 0x00006b00ff0477ac */ /* 0x000e6e0008000a00 */
[----:B------:R-:W2:Y:S01]  /*00a0*/  LDC.64 R4, c[0x0][0x380] ;  /* 0x0000e000ff047b82 */ /* 0x000ea20000000a00 */
[----:B0-----:R-:W-:-:S06]  /*00b0*/  IMAD.WIDE.U32 R2, R9, 0x4, R2 ;  /* 0x0000000409027825 */ /* 0x001fcc00078e0002 */
[----:B-1----:R-:W3:Y:S01]  /*00c0*/  LDG.E R2, desc[UR4][R2.64] ;  /* 0x0000000402027981 */ /* 0x002ee2000c1e1900 */
[----:B--2---:R-:W-:-:S05]  /*00d0*/  IMAD.WIDE R4, R7, 0x4, R4 ;  /* 0x0000000407047825 */ /* 0x004fca00078e0204 */
[----:B------:R-:W3:Y:S02]  /*00e0*/  LDG.E R7, desc[UR4][R4.64] ;  /* 0x0000000404077981 */ /* 0x000ee4000c1e1900 */
[----:B---3--:R-:W-:-:S05]  /*00f0*/  IADD3 R7, PT, PT, R2, R7, RZ ;  /* 0x0000000702077210 */ /* 0x008fca0007ffe0ff */
[----:B------:R-:W-:Y:S01]  /*0100*/  STG.E desc[UR4][R4.64], R7 ;  /* 0x0000000704007986 */ /* 0x000fe2000c101904 */
[----:B------:R-:W-:Y:S05]  /*0110*/  EXIT ;  /* 0x000000000000794d */ /* 0x000fea0003800000 */
.L_x_0:
[----:B------:R-:W-:-:S00]  /*0120*/  BRA `(.L_x_0) ;  /* 0xfffffffc00fc7947 */ /* 0x000fc0000383ffff */
[----:B------:R-:W-:-:S00]  /*0130*/  NOP ;  /* 0x0000000000007918 */ /* 0x000fc00000000000 */
        /* <DEDUP_REMOVED lines=12> */
.L_x_1:


//--------------------- .nv.shared.reserved.0     --------------------------
	.section	.nv.shared.reserved.0,"aw",@nobits
	.weak		__nv_reservedSMEM_offset_0_alias
	.size		__nv_reservedSMEM_offset_0_alias, 0, 64
	.other		__nv_reservedSMEM_offset_0_alias,@"STO_CUDA_RESERVED_SHARED STV_DEFAULT"
__nv_reservedSMEM_offset_0_alias:
	.zero		0
	.zero		64


//--------------------- .nv.constant0._Z3addPiiS_i --------------------------
	.section	.nv.constant0._Z3addPiiS_i,"a",@progbits
	.sectionflags	@""
	.align	4
.nv.constant0._Z3addPiiS_i:
	.zero		924


//--------------------- SYMBOLS --------------------------

	.type		.nv.reservedSmem.offset0,@object
	.size		.nv.reservedSmem.offset0,0x4
